//
// Generated by NVIDIA NVVM Compiler
//
// Compiler Build ID: CL-36424714
// Cuda compilation tools, release 13.0, V13.0.88
// Based on NVVM 20.0.0
//

.version 9.0
.target sm_100
.address_size 64

	// .globl	_Z10matrix_sumPiS_S_i

.visible .entry _Z10matrix_sumPiS_S_i(
	.param .u64 .ptr .align 1 _Z10matrix_sumPiS_S_i_param_0,
	.param .u64 .ptr .align 1 _Z10matrix_sumPiS_S_i_param_1,
	.param .u64 .ptr .align 1 _Z10matrix_sumPiS_S_i_param_2,
	.param .u32 _Z10matrix_sumPiS_S_i_param_3
)
{
	.reg .b32 	%r<10>;
	.reg .b64 	%rd<11>;

	ld.param.u64 	%rd1, [_Z10matrix_sumPiS_S_i_param_0];
	ld.param.u64 	%rd2, [_Z10matrix_sumPiS_S_i_param_1];
	ld.param.u64 	%rd3, [_Z10matrix_sumPiS_S_i_param_2];
	ld.param.u32 	%r2, [_Z10matrix_sumPiS_S_i_param_3];
	cvta.to.global.u64 	%rd4, %rd3;
	cvta.to.global.u64 	%rd5, %rd2;
	cvta.to.global.u64 	%rd6, %rd1;
	mov.u32 	%r4, %ctaid.x;
	shl.b32 	%r5, %r4, 10;
	mov.u32 	%r6, %tid.x;
	or.b32  	%r1, %r5, %r6;
	// begin inline asm
	{.reg .pred %p;setp.ge.s32 %p, %r1, %r2;@%p sub.s32 %r1, %r1, 1024;}
	// end inline asm
	mul.wide.s32 	%rd7, %r1, 4;
	add.s64 	%rd8, %rd6, %rd7;
	ld.global.u32 	%r7, [%rd8];
	add.s64 	%rd9, %rd5, %rd7;
	ld.global.u32 	%r8, [%rd9];
	add.s32 	%r9, %r8, %r7;
	add.s64 	%rd10, %rd4, %rd7;
	st.global.u32 	[%rd10], %r9;
	ret;

}


// ===== COMPILED SASS (sm_100) =====

	.target	sm_100

	.elftype	@"ET_EXEC"


//--------------------- .note.nv.tkinfo           --------------------------
	.section	.note.nv.tkinfo,"",@"SHT_NOTE"
	.sectionflags	@"SHF_NOTE_NV_TKINFO"
	.tkinfo
        /*0018*/ 	.word	0x00000002
        /*0030*/ 	.string	""
        /*0030*/ 	.string	"ptxas"
        /*0030*/ 	.string	"Cuda compilation tools, release 13.0, V13.0.88"
        /*0030*/ 	.string	"Build cuda_13.0.r13.0/compiler.36424714_0"
        /*0030*/ 	.string	"-arch sm_100 -m 64 "



//--------------------- .note.nv.cuinfo           --------------------------
	.section	.note.nv.cuinfo,"",@"SHT_NOTE"
	.sectionflags	@"SHF_NOTE_NV_CUINFO"
        /*0018*/ 	.short	0x0002
        /*001a*/ 	.short	0x0064
        /*001c*/ 	.short	0x0082
	.zero		2


//--------------------- .nv.info                  --------------------------
	.section	.nv.info,"",@"SHT_CUDA_INFO"
	.align	4


	//----- nvinfo : EIATTR_REGCOUNT
	.align		4
        /*0000*/ 	.byte	0x04, 0x2f
        /*0002*/ 	.short	(.L_1 - .L_0)
	.align		4
.L_0:
        /*0004*/ 	.word	index@(_Z10matrix_sumPiS_S_i)
        /*0008*/ 	.word	0x0000000c


	//----- nvinfo : EIATTR_FRAME_SIZE
	.align		4
.L_1:
        /*000c*/ 	.byte	0x04, 0x11
        /*000e*/ 	.short	(.L_3 - .L_2)
	.align		4
.L_2:
        /*0010*/ 	.word	index@(_Z10matrix_sumPiS_S_i)
        /*0014*/ 	.word	0x00000000


	//----- nvinfo : EIATTR_MIN_STACK_SIZE
	.align		4
.L_3:
        /*0018*/ 	.byte	0x04, 0x12
        /*001a*/ 	.short	(.L_5 - .L_4)
	.align		4
.L_4:
        /*001c*/ 	.word	index@(_Z10matrix_sumPiS_S_i)
        /*0020*/ 	.word	0x00000000
.L_5:


//--------------------- .nv.compat                --------------------------
	.section	.nv.compat,"",@"SHT_CUDA_COMPAT_INFO"
	.align	4
        /*0000*/ 	.byte	0x02, 0x09, 0x00, 0x00, 0x02, 0x02, 0x01, 0x00, 0x02, 0x05, 0x05, 0x00, 0x03, 0x07, 0x01, 0x01
        /*0010*/ 	.byte	0x02, 0x03, 0x00, 0x00, 0x02, 0x06, 0x01, 0x00, 0x04, 0x0b, 0x08, 0x00, 0x09, 0x00, 0x00, 0x00
        /*0020*/ 	.byte	0x00, 0x00, 0x00, 0x00


//--------------------- .nv.info._Z10matrix_sumPiS_S_i --------------------------
	.section	.nv.info._Z10matrix_sumPiS_S_i,"",@"SHT_CUDA_INFO"
	.sectionflags	@""
	.align	4


	//----- nvinfo : EIATTR_CUDA_API_VERSION
	.align		4
        /*0000*/ 	.byte	0x04, 0x37
        /*0002*/ 	.short	(.L_7 - .L_6)
.L_6:
        /*0004*/ 	.word	0x00000082


	//----- nvinfo : EIATTR_KPARAM_INFO
	.align		4
.L_7:
        /*0008*/ 	.byte	0x04, 0x17
        /*000a*/ 	.short	(.L_9 - .L_8)
.L_8:
        /*000c*/ 	.word	0x00000000
        /*0010*/ 	.short	0x0003
        /*0012*/ 	.short	0x0018
        /*0014*/ 	.byte	0x00, 0xf0, 0x11, 0x00


	//----- nvinfo : EIATTR_KPARAM_INFO
	.align		4
.L_9:
        /*0018*/ 	.byte	0x04, 0x17
        /*001a*/ 	.short	(.L_11 - .L_10)
.L_10:
        /*001c*/ 	.word	0x00000000
        /*0020*/ 	.short	0x0002
        /*0022*/ 	.short	0x0010
        /*0024*/ 	.byte	0x00, 0xf5, 0x21, 0x00


	//----- nvinfo : EIATTR_KPARAM_INFO
	.align		4
.L_11:
        /*0028*/ 	.byte	0x04, 0x17
        /*002a*/ 	.short	(.L_13 - .L_12)
.L_12:
        /*002c*/ 	.word	0x00000000
        /*0030*/ 	.short	0x0001
        /*0032*/ 	.short	0x0008
        /*0034*/ 	.byte	0x00, 0xf5, 0x21, 0x00


	//----- nvinfo : EIATTR_KPARAM_INFO
	.align		4
.L_13:
        /*0038*/ 	.byte	0x04, 0x17
        /*003a*/ 	.short	(.L_15 - .L_14)
.L_14:
        /*003c*/ 	.word	0x00000000
        /*0040*/ 	.short	0x0000
        /*0042*/ 	.short	0x0000
        /*0044*/ 	.byte	0x00, 0xf5, 0x21, 0x00


	//----- nvinfo : EIATTR_SPARSE_MMA_MASK
	.align		4
.L_15:
        /*0048*/ 	.byte	0x03, 0x50
        /*004a*/ 	.short	0x0000


	//----- nvinfo : EIATTR_MAXREG_COUNT
	.align		4
        /*004c*/ 	.byte	0x03, 0x1b
        /*004e*/ 	.short	0x00ff


	//----- nvinfo : EIATTR_MERCURY_ISA_VERSION
	.align		4
        /*0050*/ 	.byte	0x03, 0x5f
        /*0052*/ 	.short	0x0101


	//----- nvinfo : EIATTR_VRC_CTA_INIT_COUNT
	.align		4
        /*0054*/ 	.byte	0x02, 0x4a
	.zero		1
	.zero		1


	//----- nvinfo : EIATTR_EXIT_INSTR_OFFSETS
	.align		4
        /*0058*/ 	.byte	0x04, 0x1c
        /*005a*/ 	.short	(.L_17 - .L_16)


	//   ....[0]....
.L_16:
        /*005c*/ 	.word	0x00000130


	//----- nvinfo : EIATTR_CBANK_PARAM_SIZE
	.align		4
.L_17:
        /*0060*/ 	.byte	0x03, 0x19
        /*0062*/ 	.short	0x001c


	//----- nvinfo : EIATTR_PARAM_CBANK
	.align		4
        /*0064*/ 	.byte	0x04, 0x0a
        /*0066*/ 	.short	(.L_19 - .L_18)
	.align		4
.L_18:
        /*0068*/ 	.word	index@(.nv.constant0._Z10matrix_sumPiS_S_i)
        /*006c*/ 	.short	0x0380
        /*006e*/ 	.short	0x001c


	//----- nvinfo : EIATTR_SW_WAR
	.align		4
.L_19:
        /*0070*/ 	.byte	0x04, 0x36
        /*0072*/ 	.short	(.L_21 - .L_20)
.L_20:
        /*0074*/ 	.word	0x00000008
.L_21:


//--------------------- .nv.callgraph             --------------------------
	.section	.nv.callgraph,"",@"SHT_CUDA_CALLGRAPH"
	.align	4
	.sectionentsize	8
	.align		4
        /*0000*/ 	.word	0x00000000
	.align		4
        /*0004*/ 	.word	0xffffffff
	.align		4
        /*0008*/ 	.word	0x00000000
	.align		4
        /*000c*/ 	.word	0xfffffffe
	.align		4
        /*0010*/ 	.word	0x00000000
	.align		4
        /*0014*/ 	.word	0xfffffffd
	.align		4
        /*0018*/ 	.word	0x00000000
	.align		4
        /*001c*/ 	.word	0xfffffffc


//--------------------- .text._Z10matrix_sumPiS_S_i --------------------------
	.section	.text._Z10matrix_sumPiS_S_i,"ax",@progbits
	.align	128
        .global         _Z10matrix_sumPiS_S_i
        .type           _Z10matrix_sumPiS_S_i,@function
        .size           _Z10matrix_sumPiS_S_i,(.L_x_1 - _Z10matrix_sumPiS_S_i)
        .other          _Z10matrix_sumPiS_S_i,@"STO_CUDA_ENTRY STV_DEFAULT"
_Z10matrix_sumPiS_S_i:
.text._Z10matrix_sumPiS_S_i:
[----:B------:R-:W-:Y:S01]  /*0000*/  LDC R1, c[0x0][0x37c] ;  /* 0x0000df00ff017b82 */ /* 0x000fe20000000800 */
[----:B------:R-:W0:Y:S07]  /*0010*/  S2R R9, SR_TID.X ;  /* 0x0000000000097919 */ /* 0x000e2e0000002100 */
[----:B------:R-:W1:Y:S01]  /*0020*/  S2UR UR4, SR_CTAID.X ;  /* 0x00000000000479c3 */ /* 0x000e620000002500 */
[----:B------:R-:W2:Y:S07]  /*0030*/  LDCU UR5, c[0x0][0x398] ;  /* 0x00007300ff0577ac */ /* 0x000eae0008000800 */
[----:B------:R-:W3:Y:S08]  /*0040*/  LDC.64 R2, c[0x0][0x380] ;  /* 0x0000e000ff027b82 */ /* 0x000ef00000000a00 */
[----:B------:R-:W4:Y:S01]  /*0050*/  LDC.64 R4, c[0x0][0x388] ;  /* 0x0000e200ff047b82 */ /* 0x000f220000000a00 */
[----:B-1----:R-:W-:-:S07]  /*0060*/  USHF.L.U32 UR4, UR4, 0xa, URZ ;  /* 0x0000000a04047899 */ /* 0x002fce00080006ff */
[----:B------:R-:W1:Y:S01]  /*0070*/  LDC.64 R6, c[0x0][0x390] ;  /* 0x0000e400ff067b82 */ /* 0x000e620000000a00 */
[----:B0-----:R-:W-:-:S04]  /*0080*/  LOP3.LUT R9, R9, UR4, RZ, 0xfc, !PT ;  /* 0x0000000409097c12 */ /* 0x001fc8000f8efcff */
[----:B--2---:R-:W-:Y:S01]  /*0090*/  ISETP.GE.AND P0, PT, R9, UR5, PT ;  /* 0x0000000509007c0c */ /* 0x004fe2000bf06270 */
[----:B------:R-:W0:-:S12]  /*00a0*/  LDCU.64 UR4, c[0x0][0x358] ;  /* 0x00006b00ff0477ac */ /* 0x000e180008000a00 */
[----:B------:R-:W-:-:S05]  /*00b0*/  @P0 IADD3 R9, PT, PT, R9, -0x400, RZ ;  /* 0xfffffc0009090810 */ /* 0x000fca0007ffe0ff */
[----:B---3--:R-:W-:-:S04]  /*00c0*/  IMAD.WIDE R2, R9, 0x4, R2 ;  /* 0x0000000409027825 */ /* 0x008fc800078e0202 */
[C---:B----4-:R-:W-:Y:S02]  /*00d0*/  IMAD.WIDE R4, R9.reuse, 0x4, R4 ;  /* 0x0000000409047825 */ /* 0x050fe400078e0204 */
[----:B0-----:R-:W2:Y:S04]  /*00e0*/  LDG.E R2, desc[UR4][R2.64] ;  /* 0x0000000402027981 */ /* 0x001ea8000c1e1900 */
[----:B------:R-:W2:Y:S01]  /*00f0*/  LDG.E R5, desc[UR4][R4.64] ;  /* 0x0000000404057981 */ /* 0x000ea2000c1e1900 */
[----:B-1----:R-:W-:Y:S01]  /*0100*/  IMAD.WIDE R6, R9, 0x4, R6 ;  /* 0x0000000409067825 */ /* 0x002fe200078e0206 */
[----:B--2---:R-:W-:-:S05]  /*0110*/  IADD3 R9, PT, PT, R2, R5, RZ ;  /* 0x0000000502097210 */ /* 0x004fca0007ffe0ff */
[----:B------:R-:W-:Y:S01]  /*0120*/  STG.E desc[UR4][R6.64], R9 ;  /* 0x0000000906007986 */ /* 0x000fe2000c101904 */
[----:B------:R-:W-:Y:S05]  /*0130*/  EXIT ;  /* 0x000000000000794d */ /* 0x000fea0003800000 */
.L_x_0:
[----:B------:R-:W-:-:S00]  /*0140*/  BRA `(.L_x_0) ;  /* 0xfffffffc00fc7947 */ /* 0x000fc0000383ffff */
[----:B------:R-:W-:-:S00]  /*0150*/  NOP ;  /* 0x0000000000007918 */ /* 0x000fc00000000000 */
        /* <DEDUP_REMOVED lines=10> */
.L_x_1:


//--------------------- .nv.shared.reserved.0     --------------------------
	.section	.nv.shared.reserved.0,"aw",@nobits
	.weak		__nv_reservedSMEM_offset_0_alias
	.size		__nv_reservedSMEM_offset_0_alias, 0, 64
	.other		__nv_reservedSMEM_offset_0_alias,@"STO_CUDA_RESERVED_SHARED STV_DEFAULT"
__nv_reservedSMEM_offset_0_alias:
	.zero		0
	.zero		64


//--------------------- .nv.constant0._Z10matrix_sumPiS_S_i --------------------------
	.section	.nv.constant0._Z10matrix_sumPiS_S_i,"a",@progbits
	.sectionflags	@""
	.align	4
.nv.constant0._Z10matrix_sumPiS_S_i:
	.zero		924


//--------------------- SYMBOLS --------------------------

	.type		.nv.reservedSmem.offset0,@object
	.size		.nv.reservedSmem.offset0,0x4
